//
// Generated by NVIDIA NVVM Compiler
//
// Compiler Build ID: CL-36424714
// Cuda compilation tools, release 13.0, V13.0.88
// Based on NVVM 20.0.0
//

.version 9.0
.target sm_100
.address_size 64

	// .globl	_Z23radix_sort_1bit_reorderPKjPjS1_ij
// _ZZ23kogge_stone_scan_kernelIjLi256EEvPKT_PS0_iS3_E4smem has been demoted

.visible .entry _Z23radix_sort_1bit_reorderPKjPjS1_ij(
	.param .u64 .ptr .align 1 _Z23radix_sort_1bit_reorderPKjPjS1_ij_param_0,
	.param .u64 .ptr .align 1 _Z23radix_sort_1bit_reorderPKjPjS1_ij_param_1,
	.param .u64 .ptr .align 1 _Z23radix_sort_1bit_reorderPKjPjS1_ij_param_2,
	.param .u32 _Z23radix_sort_1bit_reorderPKjPjS1_ij_param_3,
	.param .u32 _Z23radix_sort_1bit_reorderPKjPjS1_ij_param_4
)
{
	.reg .pred 	%p<4>;
	.reg .b32 	%r<20>;
	.reg .b64 	%rd<15>;

	ld.param.u64 	%rd2, [_Z23radix_sort_1bit_reorderPKjPjS1_ij_param_0];
	ld.param.u64 	%rd3, [_Z23radix_sort_1bit_reorderPKjPjS1_ij_param_1];
	ld.param.u64 	%rd4, [_Z23radix_sort_1bit_reorderPKjPjS1_ij_param_2];
	ld.param.u32 	%r5, [_Z23radix_sort_1bit_reorderPKjPjS1_ij_param_3];
	ld.param.u32 	%r6, [_Z23radix_sort_1bit_reorderPKjPjS1_ij_param_4];
	cvta.to.global.u64 	%rd1, %rd4;
	mov.u32 	%r7, %tid.x;
	mov.u32 	%r8, %ctaid.x;
	mov.u32 	%r9, %ntid.x;
	mad.lo.s32 	%r1, %r8, %r9, %r7;
	setp.ge.s32 	%p1, %r1, %r5;
	@%p1 bra 	$L__BB0_4;
	cvta.to.global.u64 	%rd5, %rd2;
	mul.wide.s32 	%rd6, %r1, 4;
	add.s64 	%rd7, %rd5, %rd6;
	ld.global.u32 	%r2, [%rd7];
	setp.lt.s32 	%p2, %r1, 1;
	mov.b32 	%r19, 0;
	@%p2 bra 	$L__BB0_3;
	add.s32 	%r11, %r1, -1;
	mul.wide.u32 	%rd8, %r11, 4;
	add.s64 	%rd9, %rd1, %rd8;
	ld.global.u32 	%r19, [%rd9];
$L__BB0_3:
	mul.wide.s32 	%rd10, %r5, 4;
	add.s64 	%rd11, %rd1, %rd10;
	ld.global.u32 	%r12, [%rd11+-4];
	shr.u32 	%r13, %r2, %r6;
	and.b32  	%r14, %r13, 1;
	setp.eq.b32 	%p3, %r14, 1;
	sub.s32 	%r15, %r1, %r19;
	add.s32 	%r16, %r19, %r5;
	sub.s32 	%r17, %r16, %r12;
	selp.b32 	%r18, %r17, %r15, %p3;
	cvta.to.global.u64 	%rd12, %rd3;
	mul.wide.s32 	%rd13, %r18, 4;
	add.s64 	%rd14, %rd12, %rd13;
	st.global.u32 	[%rd14], %r2;
$L__BB0_4:
	ret;

}
	// .globl	_Z28radix_sort_1bit_count_kernelILi1EEvPKjPjij
.visible .entry _Z28radix_sort_1bit_count_kernelILi1EEvPKjPjij(
	.param .u64 .ptr .align 1 _Z28radix_sort_1bit_count_kernelILi1EEvPKjPjij_param_0,
	.param .u64 .ptr .align 1 _Z28radix_sort_1bit_count_kernelILi1EEvPKjPjij_param_1,
	.param .u32 _Z28radix_sort_1bit_count_kernelILi1EEvPKjPjij_param_2,
	.param .u32 _Z28radix_sort_1bit_count_kernelILi1EEvPKjPjij_param_3
)
{
	.reg .pred 	%p<2>;
	.reg .b32 	%r<10>;
	.reg .b64 	%rd<8>;

	ld.param.u64 	%rd1, [_Z28radix_sort_1bit_count_kernelILi1EEvPKjPjij_param_0];
	ld.param.u64 	%rd2, [_Z28radix_sort_1bit_count_kernelILi1EEvPKjPjij_param_1];
	ld.param.u32 	%r3, [_Z28radix_sort_1bit_count_kernelILi1EEvPKjPjij_param_2];
	ld.param.u32 	%r2, [_Z28radix_sort_1bit_count_kernelILi1EEvPKjPjij_param_3];
	mov.u32 	%r4, %tid.x;
	mov.u32 	%r5, %ctaid.x;
	mov.u32 	%r6, %ntid.x;
	mad.lo.s32 	%r1, %r5, %r6, %r4;
	setp.ge.s32 	%p1, %r1, %r3;
	@%p1 bra 	$L__BB1_2;
	cvta.to.global.u64 	%rd3, %rd1;
	cvta.to.global.u64 	%rd4, %rd2;
	mul.wide.s32 	%rd5, %r1, 4;
	add.s64 	%rd6, %rd3, %rd5;
	ld.global.u32 	%r7, [%rd6];
	shr.u32 	%r8, %r7, %r2;
	and.b32  	%r9, %r8, 1;
	add.s64 	%rd7, %rd4, %rd5;
	st.global.u32 	[%rd7], %r9;
$L__BB1_2:
	ret;

}
	// .globl	_Z23kogge_stone_scan_kernelIjLi256EEvPKT_PS0_iS3_
.visible .entry _Z23kogge_stone_scan_kernelIjLi256EEvPKT_PS0_iS3_(
	.param .u64 .ptr .align 1 _Z23kogge_stone_scan_kernelIjLi256EEvPKT_PS0_iS3__param_0,
	.param .u64 .ptr .align 1 _Z23kogge_stone_scan_kernelIjLi256EEvPKT_PS0_iS3__param_1,
	.param .u32 _Z23kogge_stone_scan_kernelIjLi256EEvPKT_PS0_iS3__param_2,
	.param .u64 .ptr .align 1 _Z23kogge_stone_scan_kernelIjLi256EEvPKT_PS0_iS3__param_3
)
{
	.reg .pred 	%p<22>;
	.reg .b32 	%r<61>;
	.reg .b64 	%rd<13>;
	// demoted variable
	.shared .align 4 .b8 _ZZ23kogge_stone_scan_kernelIjLi256EEvPKT_PS0_iS3_E4smem[1024];
	ld.param.u64 	%rd1, [_Z23kogge_stone_scan_kernelIjLi256EEvPKT_PS0_iS3__param_0];
	ld.param.u64 	%rd2, [_Z23kogge_stone_scan_kernelIjLi256EEvPKT_PS0_iS3__param_1];
	ld.param.u32 	%r21, [_Z23kogge_stone_scan_kernelIjLi256EEvPKT_PS0_iS3__param_2];
	ld.param.u64 	%rd3, [_Z23kogge_stone_scan_kernelIjLi256EEvPKT_PS0_iS3__param_3];
	mov.u32 	%r1, %tid.x;
	mov.u32 	%r22, %ntid.x;
	mov.u32 	%r2, %ctaid.x;
	mad.lo.s32 	%r3, %r22, %r2, %r1;
	setp.ge.s32 	%p1, %r3, %r21;
	shl.b32 	%r23, %r1, 2;
	mov.u32 	%r24, _ZZ23kogge_stone_scan_kernelIjLi256EEvPKT_PS0_iS3_E4smem;
	add.s32 	%r4, %r24, %r23;
	@%p1 bra 	$L__BB2_2;
	cvta.to.global.u64 	%rd4, %rd1;
	mul.wide.s32 	%rd5, %r3, 4;
	add.s64 	%rd6, %rd4, %rd5;
	ld.global.u32 	%r26, [%rd6];
	st.shared.u32 	[%r4], %r26;
	bra.uni 	$L__BB2_3;
$L__BB2_2:
	mov.b32 	%r25, 0;
	st.shared.u32 	[%r4], %r25;
$L__BB2_3:
	bar.sync 	0;
	setp.eq.s32 	%p2, %r1, 0;
	mov.b32 	%r53, 0;
	@%p2 bra 	$L__BB2_5;
	ld.shared.u32 	%r28, [%r4];
	ld.shared.u32 	%r29, [%r4+-4];
	add.s32 	%r53, %r29, %r28;
$L__BB2_5:
	setp.eq.s32 	%p3, %r1, 0;
	bar.sync 	0;
	@%p3 bra 	$L__BB2_7;
	st.shared.u32 	[%r4], %r53;
$L__BB2_7:
	bar.sync 	0;
	setp.lt.u32 	%p4, %r1, 2;
	mov.b32 	%r54, 0;
	@%p4 bra 	$L__BB2_9;
	ld.shared.u32 	%r31, [%r4];
	ld.shared.u32 	%r32, [%r4+-8];
	add.s32 	%r54, %r32, %r31;
$L__BB2_9:
	setp.lt.u32 	%p5, %r1, 2;
	bar.sync 	0;
	@%p5 bra 	$L__BB2_11;
	st.shared.u32 	[%r4], %r54;
$L__BB2_11:
	bar.sync 	0;
	setp.lt.u32 	%p6, %r1, 4;
	mov.b32 	%r55, 0;
	@%p6 bra 	$L__BB2_13;
	ld.shared.u32 	%r34, [%r4];
	ld.shared.u32 	%r35, [%r4+-16];
	add.s32 	%r55, %r35, %r34;
$L__BB2_13:
	setp.lt.u32 	%p7, %r1, 4;
	bar.sync 	0;
	@%p7 bra 	$L__BB2_15;
	st.shared.u32 	[%r4], %r55;
$L__BB2_15:
	bar.sync 	0;
	setp.lt.u32 	%p8, %r1, 8;
	mov.b32 	%r56, 0;
	@%p8 bra 	$L__BB2_17;
	ld.shared.u32 	%r37, [%r4];
	ld.shared.u32 	%r38, [%r4+-32];
	add.s32 	%r56, %r38, %r37;
$L__BB2_17:
	setp.lt.u32 	%p9, %r1, 8;
	bar.sync 	0;
	@%p9 bra 	$L__BB2_19;
	st.shared.u32 	[%r4], %r56;
$L__BB2_19:
	bar.sync 	0;
	setp.lt.u32 	%p10, %r1, 16;
	mov.b32 	%r57, 0;
	@%p10 bra 	$L__BB2_21;
	ld.shared.u32 	%r40, [%r4];
	ld.shared.u32 	%r41, [%r4+-64];
	add.s32 	%r57, %r41, %r40;
$L__BB2_21:
	setp.lt.u32 	%p11, %r1, 16;
	bar.sync 	0;
	@%p11 bra 	$L__BB2_23;
	st.shared.u32 	[%r4], %r57;
$L__BB2_23:
	bar.sync 	0;
	setp.lt.u32 	%p12, %r1, 32;
	mov.b32 	%r58, 0;
	@%p12 bra 	$L__BB2_25;
	ld.shared.u32 	%r43, [%r4];
	ld.shared.u32 	%r44, [%r4+-128];
	add.s32 	%r58, %r44, %r43;
$L__BB2_25:
	setp.lt.u32 	%p13, %r1, 32;
	bar.sync 	0;
	@%p13 bra 	$L__BB2_27;
	st.shared.u32 	[%r4], %r58;
$L__BB2_27:
	bar.sync 	0;
	setp.lt.u32 	%p14, %r1, 64;
	mov.b32 	%r59, 0;
	@%p14 bra 	$L__BB2_29;
	ld.shared.u32 	%r46, [%r4];
	ld.shared.u32 	%r47, [%r4+-256];
	add.s32 	%r59, %r47, %r46;
$L__BB2_29:
	setp.lt.u32 	%p15, %r1, 64;
	bar.sync 	0;
	@%p15 bra 	$L__BB2_31;
	st.shared.u32 	[%r4], %r59;
$L__BB2_31:
	bar.sync 	0;
	setp.lt.u32 	%p16, %r1, 128;
	mov.b32 	%r60, 0;
	@%p16 bra 	$L__BB2_33;
	ld.shared.u32 	%r49, [%r4];
	ld.shared.u32 	%r50, [%r4+-512];
	add.s32 	%r60, %r50, %r49;
$L__BB2_33:
	setp.lt.u32 	%p17, %r1, 128;
	bar.sync 	0;
	@%p17 bra 	$L__BB2_35;
	st.shared.u32 	[%r4], %r60;
$L__BB2_35:
	setp.ge.s32 	%p18, %r3, %r21;
	bar.sync 	0;
	@%p18 bra 	$L__BB2_37;
	ld.shared.u32 	%r51, [%r4];
	cvta.to.global.u64 	%rd7, %rd2;
	mul.wide.s32 	%rd8, %r3, 4;
	add.s64 	%rd9, %rd7, %rd8;
	st.global.u32 	[%rd9], %r51;
$L__BB2_37:
	setp.eq.s64 	%p19, %rd3, 0;
	setp.ne.s32 	%p20, %r1, 255;
	or.pred  	%p21, %p20, %p19;
	@%p21 bra 	$L__BB2_39;
	ld.shared.u32 	%r52, [_ZZ23kogge_stone_scan_kernelIjLi256EEvPKT_PS0_iS3_E4smem+1020];
	cvta.to.global.u64 	%rd10, %rd3;
	mul.wide.u32 	%rd11, %r2, 4;
	add.s64 	%rd12, %rd10, %rd11;
	st.global.u32 	[%rd12], %r52;
$L__BB2_39:
	ret;

}
	// .globl	_Z25add_prefix_sum_for_blocksIjEvPT_PKS0_i
.visible .entry _Z25add_prefix_sum_for_blocksIjEvPT_PKS0_i(
	.param .u64 .ptr .align 1 _Z25add_prefix_sum_for_blocksIjEvPT_PKS0_i_param_0,
	.param .u64 .ptr .align 1 _Z25add_prefix_sum_for_blocksIjEvPT_PKS0_i_param_1,
	.param .u32 _Z25add_prefix_sum_for_blocksIjEvPT_PKS0_i_param_2
)
{
	.reg .pred 	%p<3>;
	.reg .b32 	%r<10>;
	.reg .b64 	%rd<9>;

	ld.param.u64 	%rd2, [_Z25add_prefix_sum_for_blocksIjEvPT_PKS0_i_param_0];
	ld.param.u64 	%rd3, [_Z25add_prefix_sum_for_blocksIjEvPT_PKS0_i_param_1];
	ld.param.u32 	%r3, [_Z25add_prefix_sum_for_blocksIjEvPT_PKS0_i_param_2];
	mov.u32 	%r1, %ctaid.x;
	setp.eq.s32 	%p1, %r1, 0;
	@%p1 bra 	$L__BB3_3;
	cvta.to.global.u64 	%rd4, %rd3;
	add.s32 	%r4, %r1, -1;
	mul.wide.u32 	%rd5, %r4, 4;
	add.s64 	%rd1, %rd4, %rd5;
	mov.u32 	%r5, %tid.x;
	mov.u32 	%r6, %ntid.x;
	mad.lo.s32 	%r2, %r6, %r1, %r5;
	setp.ge.s32 	%p2, %r2, %r3;
	@%p2 bra 	$L__BB3_3;
	ld.global.u32 	%r7, [%rd1];
	cvta.to.global.u64 	%rd6, %rd2;
	mul.wide.s32 	%rd7, %r2, 4;
	add.s64 	%rd8, %rd6, %rd7;
	ld.global.u32 	%r8, [%rd8];
	add.s32 	%r9, %r8, %r7;
	st.global.u32 	[%rd8], %r9;
$L__BB3_3:
	ret;

}


// ===== COMPILED SASS (sm_100) =====

	.target	sm_100

	.elftype	@"ET_EXEC"


//--------------------- .note.nv.tkinfo           --------------------------
	.section	.note.nv.tkinfo,"",@"SHT_NOTE"
	.sectionflags	@"SHF_NOTE_NV_TKINFO"
	.tkinfo
        /*0018*/ 	.word	0x00000002
        /*0030*/ 	.string	""
        /*0030*/ 	.string	"ptxas"
        /*0030*/ 	.string	"Cuda compilation tools, release 13.0, V13.0.88"
        /*0030*/ 	.string	"Build cuda_13.0.r13.0/compiler.36424714_0"
        /*0030*/ 	.string	"-arch sm_100 -m 64 "



//--------------------- .note.nv.cuinfo           --------------------------
	.section	.note.nv.cuinfo,"",@"SHT_NOTE"
	.sectionflags	@"SHF_NOTE_NV_CUINFO"
        /*0018*/ 	.short	0x0002
        /*001a*/ 	.short	0x0064
        /*001c*/ 	.short	0x0082
	.zero		2


//--------------------- .nv.info                  --------------------------
	.section	.nv.info,"",@"SHT_CUDA_INFO"
	.align	4


	//----- nvinfo : EIATTR_REGCOUNT
	.align		4
        /*0000*/ 	.byte	0x04, 0x2f
        /*0002*/ 	.short	(.L_1 - .L_0)
	.align		4
.L_0:
        /*0004*/ 	.word	index@(_Z23radix_sort_1bit_reorderPKjPjS1_ij)
        /*0008*/ 	.word	0x00000010


	//----- nvinfo : EIATTR_FRAME_SIZE
	.align		4
.L_1:
        /*000c*/ 	.byte	0x04, 0x11
        /*000e*/ 	.short	(.L_3 - .L_2)
	.align		4
.L_2:
        /*0010*/ 	.word	index@(_Z23radix_sort_1bit_reorderPKjPjS1_ij)
        /*0014*/ 	.word	0x00000000


	//----- nvinfo : EIATTR_REGCOUNT
	.align		4
.L_3:
        /*0018*/ 	.byte	0x04, 0x2f
        /*001a*/ 	.short	(.L_5 - .L_4)
	.align		4
.L_4:
        /*001c*/ 	.word	index@(_Z28radix_sort_1bit_count_kernelILi1EEvPKjPjij)
        /*0020*/ 	.word	0x0000000a


	//----- nvinfo : EIATTR_FRAME_SIZE
	.align		4
.L_5:
        /*0024*/ 	.byte	0x04, 0x11
        /*0026*/ 	.short	(.L_7 - .L_6)
	.align		4
.L_6:
        /*0028*/ 	.word	index@(_Z28radix_sort_1bit_count_kernelILi1EEvPKjPjij)
        /*002c*/ 	.word	0x00000000


	//----- nvinfo : EIATTR_REGCOUNT
	.align		4
.L_7:
        /*0030*/ 	.byte	0x04, 0x2f
        /*0032*/ 	.short	(.L_9 - .L_8)
	.align		4
.L_8:
        /*0034*/ 	.word	index@(_Z23kogge_stone_scan_kernelIjLi256EEvPKT_PS0_iS3_)
        /*0038*/ 	.word	0x0000000e


	//----- nvinfo : EIATTR_FRAME_SIZE
	.align		4
.L_9:
        /*003c*/ 	.byte	0x04, 0x11
        /*003e*/ 	.short	(.L_11 - .L_10)
	.align		4
.L_10:
        /*0040*/ 	.word	index@(_Z23kogge_stone_scan_kernelIjLi256EEvPKT_PS0_iS3_)
        /*0044*/ 	.word	0x00000000


	//----- nvinfo : EIATTR_REGCOUNT
	.align		4
.L_11:
        /*0048*/ 	.byte	0x04, 0x2f
        /*004a*/ 	.short	(.L_13 - .L_12)
	.align		4
.L_12:
        /*004c*/ 	.word	index@(_Z25add_prefix_sum_for_blocksIjEvPT_PKS0_i)
        /*0050*/ 	.word	0x0000000c


	//----- nvinfo : EIATTR_FRAME_SIZE
	.align		4
.L_13:
        /*0054*/ 	.byte	0x04, 0x11
        /*0056*/ 	.short	(.L_15 - .L_14)
	.align		4
.L_14:
        /*0058*/ 	.word	index@(_Z25add_prefix_sum_for_blocksIjEvPT_PKS0_i)
        /*005c*/ 	.word	0x00000000


	//----- nvinfo : EIATTR_MIN_STACK_SIZE
	.align		4
.L_15:
        /*0060*/ 	.byte	0x04, 0x12
        /*0062*/ 	.short	(.L_17 - .L_16)
	.align		4
.L_16:
        /*0064*/ 	.word	index@(_Z25add_prefix_sum_for_blocksIjEvPT_PKS0_i)
        /*0068*/ 	.word	0x00000000


	//----- nvinfo : EIATTR_MIN_STACK_SIZE
	.align		4
.L_17:
        /*006c*/ 	.byte	0x04, 0x12
        /*006e*/ 	.short	(.L_19 - .L_18)
	.align		4
.L_18:
        /*0070*/ 	.word	index@(_Z23kogge_stone_scan_kernelIjLi256EEvPKT_PS0_iS3_)
        /*0074*/ 	.word	0x00000000


	//----- nvinfo : EIATTR_MIN_STACK_SIZE
	.align		4
.L_19:
        /*0078*/ 	.byte	0x04, 0x12
        /*007a*/ 	.short	(.L_21 - .L_20)
	.align		4
.L_20:
        /*007c*/ 	.word	index@(_Z28radix_sort_1bit_count_kernelILi1EEvPKjPjij)
        /*0080*/ 	.word	0x00000000


	//----- nvinfo : EIATTR_MIN_STACK_SIZE
	.align		4
.L_21:
        /*0084*/ 	.byte	0x04, 0x12
        /*0086*/ 	.short	(.L_23 - .L_22)
	.align		4
.L_22:
        /*0088*/ 	.word	index@(_Z23radix_sort_1bit_reorderPKjPjS1_ij)
        /*008c*/ 	.word	0x00000000
.L_23:


//--------------------- .nv.compat                --------------------------
	.section	.nv.compat,"",@"SHT_CUDA_COMPAT_INFO"
	.align	4
        /*0000*/ 	.byte	0x02, 0x09, 0x00, 0x00, 0x02, 0x02, 0x01, 0x00, 0x02, 0x05, 0x05, 0x00, 0x03, 0x07, 0x01, 0x01
        /*0010*/ 	.byte	0x02, 0x03, 0x00, 0x00, 0x02, 0x06, 0x01, 0x00, 0x04, 0x0b, 0x08, 0x00, 0x09, 0x00, 0x00, 0x00
        /*0020*/ 	.byte	0x00, 0x00, 0x00, 0x00


//--------------------- .nv.info._Z25add_prefix_sum_for_blocksIjEvPT_PKS0_i --------------------------
	.section	.nv.info._Z25add_prefix_sum_for_blocksIjEvPT_PKS0_i,"",@"SHT_CUDA_INFO"
	.sectionflags	@""
	.align	4


	//----- nvinfo : EIATTR_CUDA_API_VERSION
	.align		4
        /*0000*/ 	.byte	0x04, 0x37
        /*0002*/ 	.short	(.L_25 - .L_24)
.L_24:
        /*0004*/ 	.word	0x00000082


	//----- nvinfo : EIATTR_KPARAM_INFO
	.align		4
.L_25:
        /*0008*/ 	.byte	0x04, 0x17
        /*000a*/ 	.short	(.L_27 - .L_26)
.L_26:
        /*000c*/ 	.word	0x00000000
        /*0010*/ 	.short	0x0002
        /*0012*/ 	.short	0x0010
        /*0014*/ 	.byte	0x00, 0xf0, 0x11, 0x00


	//----- nvinfo : EIATTR_KPARAM_INFO
	.align		4
.L_27:
        /*0018*/ 	.byte	0x04, 0x17
        /*001a*/ 	.short	(.L_29 - .L_28)
.L_28:
        /*001c*/ 	.word	0x00000000
        /*0020*/ 	.short	0x0001
        /*0022*/ 	.short	0x0008
        /*0024*/ 	.byte	0x00, 0xf5, 0x21, 0x00


	//----- nvinfo : EIATTR_KPARAM_INFO
	.align		4
.L_29:
        /*0028*/ 	.byte	0x04, 0x17
        /*002a*/ 	.short	(.L_31 - .L_30)
.L_30:
        /*002c*/ 	.word	0x00000000
        /*0030*/ 	.short	0x0000
        /*0032*/ 	.short	0x0000
        /*0034*/ 	.byte	0x00, 0xf5, 0x21, 0x00


	//----- nvinfo : EIATTR_SPARSE_MMA_MASK
	.align		4
.L_31:
        /*0038*/ 	.byte	0x03, 0x50
        /*003a*/ 	.short	0x0000


	//----- nvinfo : EIATTR_MAXREG_COUNT
	.align		4
        /*003c*/ 	.byte	0x03, 0x1b
        /*003e*/ 	.short	0x00ff


	//----- nvinfo : EIATTR_MERCURY_ISA_VERSION
	.align		4
        /*0040*/ 	.byte	0x03, 0x5f
        /*0042*/ 	.short	0x0101


	//----- nvinfo : EIATTR_VRC_CTA_INIT_COUNT
	.align		4
        /*0044*/ 	.byte	0x02, 0x4a
	.zero		1
	.zero		1


	//----- nvinfo : EIATTR_EXIT_INSTR_OFFSETS
	.align		4
        /*0048*/ 	.byte	0x04, 0x1c
        /*004a*/ 	.short	(.L_33 - .L_32)


	//   ....[0]....
.L_32:
        /*004c*/ 	.word	0x00000030


	//   ....[1]....
        /*0050*/ 	.word	0x000000a0


	//   ....[2]....
        /*0054*/ 	.word	0x00000140


	//----- nvinfo : EIATTR_CBANK_PARAM_SIZE
	.align		4
.L_33:
        /*0058*/ 	.byte	0x03, 0x19
        /*005a*/ 	.short	0x0014


	//----- nvinfo : EIATTR_PARAM_CBANK
	.align		4
        /*005c*/ 	.byte	0x04, 0x0a
        /*005e*/ 	.short	(.L_35 - .L_34)
	.align		4
.L_34:
        /*0060*/ 	.word	index@(.nv.constant0._Z25add_prefix_sum_for_blocksIjEvPT_PKS0_i)
        /*0064*/ 	.short	0x0380
        /*0066*/ 	.short	0x0014


	//----- nvinfo : EIATTR_SW_WAR
	.align		4
.L_35:
        /*0068*/ 	.byte	0x04, 0x36
        /*006a*/ 	.short	(.L_37 - .L_36)
.L_36:
        /*006c*/ 	.word	0x00000008
.L_37:


//--------------------- .nv.info._Z23kogge_stone_scan_kernelIjLi256EEvPKT_PS0_iS3_ --------------------------
	.section	.nv.info._Z23kogge_stone_scan_kernelIjLi256EEvPKT_PS0_iS3_,"",@"SHT_CUDA_INFO"
	.sectionflags	@""
	.align	4


	//----- nvinfo : EIATTR_CUDA_API_VERSION
	.align		4
        /*0000*/ 	.byte	0x04, 0x37
        /*0002*/ 	.short	(.L_39 - .L_38)
.L_38:
        /*0004*/ 	.word	0x00000082


	//----- nvinfo : EIATTR_KPARAM_INFO
	.align		4
.L_39:
        /*0008*/ 	.byte	0x04, 0x17
        /*000a*/ 	.short	(.L_41 - .L_40)
.L_40:
        /*000c*/ 	.word	0x00000000
        /*0010*/ 	.short	0x0003
        /*0012*/ 	.short	0x0018
        /*0014*/ 	.byte	0x00, 0xf5, 0x21, 0x00


	//----- nvinfo : EIATTR_KPARAM_INFO
	.align		4
.L_41:
        /*0018*/ 	.byte	0x04, 0x17
        /*001a*/ 	.short	(.L_43 - .L_42)
.L_42:
        /*001c*/ 	.word	0x00000000
        /*0020*/ 	.short	0x0002
        /*0022*/ 	.short	0x0010
        /*0024*/ 	.byte	0x00, 0xf0, 0x11, 0x00


	//----- nvinfo : EIATTR_KPARAM_INFO
	.align		4
.L_43:
        /*0028*/ 	.byte	0x04, 0x17
        /*002a*/ 	.short	(.L_45 - .L_44)
.L_44:
        /*002c*/ 	.word	0x00000000
        /*0030*/ 	.short	0x0001
        /*0032*/ 	.short	0x0008
        /*0034*/ 	.byte	0x00, 0xf5, 0x21, 0x00


	//----- nvinfo : EIATTR_KPARAM_INFO
	.align		4
.L_45:
        /*0038*/ 	.byte	0x04, 0x17
        /*003a*/ 	.short	(.L_47 - .L_46)
.L_46:
        /*003c*/ 	.word	0x00000000
        /*0040*/ 	.short	0x0000
        /*0042*/ 	.short	0x0000
        /*0044*/ 	.byte	0x00, 0xf5, 0x21, 0x00


	//----- nvinfo : EIATTR_SPARSE_MMA_MASK
	.align		4
.L_47:
        /*0048*/ 	.byte	0x03, 0x50
        /*004a*/ 	.short	0x0000


	//----- nvinfo : EIATTR_MAXREG_COUNT
	.align		4
        /*004c*/ 	.byte	0x03, 0x1b
        /*004e*/ 	.short	0x00ff


	//----- nvinfo : EIATTR_NUM_BARRIERS
	.align		4
        /*0050*/ 	.byte	0x02, 0x4c
        /*0052*/ 	.byte	0x01
	.zero		1


	//----- nvinfo : EIATTR_MERCURY_ISA_VERSION
	.align		4
        /*0054*/ 	.byte	0x03, 0x5f
        /*0056*/ 	.short	0x0101


	//----- nvinfo : EIATTR_VRC_CTA_INIT_COUNT
	.align		4
        /*0058*/ 	.byte	0x02, 0x4a
	.zero		1
	.zero		1


	//----- nvinfo : EIATTR_EXIT_INSTR_OFFSETS
	.align		4
        /*005c*/ 	.byte	0x04, 0x1c
        /*005e*/ 	.short	(.L_49 - .L_48)


	//   ....[0]....
.L_48:
        /*0060*/ 	.word	0x000005a0


	//   ....[1]....
        /*0064*/ 	.word	0x000005f0


	//----- nvinfo : EIATTR_CBANK_PARAM_SIZE
	.align		4
.L_49:
        /*0068*/ 	.byte	0x03, 0x19
        /*006a*/ 	.short	0x0020


	//----- nvinfo : EIATTR_PARAM_CBANK
	.align		4
        /*006c*/ 	.byte	0x04, 0x0a
        /*006e*/ 	.short	(.L_51 - .L_50)
	.align		4
.L_50:
        /*0070*/ 	.word	index@(.nv.constant0._Z23kogge_stone_scan_kernelIjLi256EEvPKT_PS0_iS3_)
        /*0074*/ 	.short	0x0380
        /*0076*/ 	.short	0x0020


	//----- nvinfo : EIATTR_SW_WAR
	.align		4
.L_51:
        /*0078*/ 	.byte	0x04, 0x36
        /*007a*/ 	.short	(.L_53 - .L_52)
.L_52:
        /*007c*/ 	.word	0x00000008
.L_53:


//--------------------- .nv.info._Z28radix_sort_1bit_count_kernelILi1EEvPKjPjij --------------------------
	.section	.nv.info._Z28radix_sort_1bit_count_kernelILi1EEvPKjPjij,"",@"SHT_CUDA_INFO"
	.sectionflags	@""
	.align	4


	//----- nvinfo : EIATTR_CUDA_API_VERSION
	.align		4
        /*0000*/ 	.byte	0x04, 0x37
        /*0002*/ 	.short	(.L_55 - .L_54)
.L_54:
        /*0004*/ 	.word	0x00000082


	//----- nvinfo : EIATTR_KPARAM_INFO
	.align		4
.L_55:
        /*0008*/ 	.byte	0x04, 0x17
        /*000a*/ 	.short	(.L_57 - .L_56)
.L_56:
        /*000c*/ 	.word	0x00000000
        /*0010*/ 	.short	0x0003
        /*0012*/ 	.short	0x0014
        /*0014*/ 	.byte	0x00, 0xf0, 0x11, 0x00


	//----- nvinfo : EIATTR_KPARAM_INFO
	.align		4
.L_57:
        /*0018*/ 	.byte	0x04, 0x17
        /*001a*/ 	.short	(.L_59 - .L_58)
.L_58:
        /*001c*/ 	.word	0x00000000
        /*0020*/ 	.short	0x0002
        /*0022*/ 	.short	0x0010
        /*0024*/ 	.byte	0x00, 0xf0, 0x11, 0x00


	//----- nvinfo : EIATTR_KPARAM_INFO
	.align		4
.L_59:
        /*0028*/ 	.byte	0x04, 0x17
        /*002a*/ 	.short	(.L_61 - .L_60)
.L_60:
        /*002c*/ 	.word	0x00000000
        /*0030*/ 	.short	0x0001
        /*0032*/ 	.short	0x0008
        /*0034*/ 	.byte	0x00, 0xf5, 0x21, 0x00


	//----- nvinfo : EIATTR_KPARAM_INFO
	.align		4
.L_61:
        /*0038*/ 	.byte	0x04, 0x17
        /*003a*/ 	.short	(.L_63 - .L_62)
.L_62:
        /*003c*/ 	.word	0x00000000
        /*0040*/ 	.short	0x0000
        /*0042*/ 	.short	0x0000
        /*0044*/ 	.byte	0x00, 0xf5, 0x21, 0x00


	//----- nvinfo : EIATTR_SPARSE_MMA_MASK
	.align		4
.L_63:
        /*0048*/ 	.byte	0x03, 0x50
        /*004a*/ 	.short	0x0000


	//----- nvinfo : EIATTR_MAXREG_COUNT
	.align		4
        /*004c*/ 	.byte	0x03, 0x1b
        /*004e*/ 	.short	0x00ff


	//----- nvinfo : EIATTR_MERCURY_ISA_VERSION
	.align		4
        /*0050*/ 	.byte	0x03, 0x5f
        /*0052*/ 	.short	0x0101


	//----- nvinfo : EIATTR_VRC_CTA_INIT_COUNT
	.align		4
        /*0054*/ 	.byte	0x02, 0x4a
	.zero		1
	.zero		1


	//----- nvinfo : EIATTR_EXIT_INSTR_OFFSETS
	.align		4
        /*0058*/ 	.byte	0x04, 0x1c
        /*005a*/ 	.short	(.L_65 - .L_64)


	//   ....[0]....
.L_64:
        /*005c*/ 	.word	0x00000070


	//   ....[1]....
        /*0060*/ 	.word	0x00000120


	//----- nvinfo : EIATTR_CBANK_PARAM_SIZE
	.align		4
.L_65:
        /*0064*/ 	.byte	0x03, 0x19
        /*0066*/ 	.short	0x0018


	//----- nvinfo : EIATTR_PARAM_CBANK
	.align		4
        /*0068*/ 	.byte	0x04, 0x0a
        /*006a*/ 	.short	(.L_67 - .L_66)
	.align		4
.L_66:
        /*006c*/ 	.word	index@(.nv.constant0._Z28radix_sort_1bit_count_kernelILi1EEvPKjPjij)
        /*0070*/ 	.short	0x0380
        /*0072*/ 	.short	0x0018


	//----- nvinfo : EIATTR_SW_WAR
	.align		4
.L_67:
        /*0074*/ 	.byte	0x04, 0x36
        /*0076*/ 	.short	(.L_69 - .L_68)
.L_68:
        /*0078*/ 	.word	0x00000008
.L_69:


//--------------------- .nv.info._Z23radix_sort_1bit_reorderPKjPjS1_ij --------------------------
	.section	.nv.info._Z23radix_sort_1bit_reorderPKjPjS1_ij,"",@"SHT_CUDA_INFO"
	.sectionflags	@""
	.align	4


	//----- nvinfo : EIATTR_CUDA_API_VERSION
	.align		4
        /*0000*/ 	.byte	0x04, 0x37
        /*0002*/ 	.short	(.L_71 - .L_70)
.L_70:
        /*0004*/ 	.word	0x00000082


	//----- nvinfo : EIATTR_KPARAM_INFO
	.align		4
.L_71:
        /*0008*/ 	.byte	0x04, 0x17
        /*000a*/ 	.short	(.L_73 - .L_72)
.L_72:
        /*000c*/ 	.word	0x00000000
        /*0010*/ 	.short	0x0004
        /*0012*/ 	.short	0x001c
        /*0014*/ 	.byte	0x00, 0xf0, 0x11, 0x00


	//----- nvinfo : EIATTR_KPARAM_INFO
	.align		4
.L_73:
        /*0018*/ 	.byte	0x04, 0x17
        /*001a*/ 	.short	(.L_75 - .L_74)
.L_74:
        /*001c*/ 	.word	0x00000000
        /*0020*/ 	.short	0x0003
        /*0022*/ 	.short	0x0018
        /*0024*/ 	.byte	0x00, 0xf0, 0x11, 0x00


	//----- nvinfo : EIATTR_KPARAM_INFO
	.align		4
.L_75:
        /*0028*/ 	.byte	0x04, 0x17
        /*002a*/ 	.short	(.L_77 - .L_76)
.L_76:
        /*002c*/ 	.word	0x00000000
        /*0030*/ 	.short	0x0002
        /*0032*/ 	.short	0x0010
        /*0034*/ 	.byte	0x00, 0xf5, 0x21, 0x00


	//----- nvinfo : EIATTR_KPARAM_INFO
	.align		4
.L_77:
        /*0038*/ 	.byte	0x04, 0x17
        /*003a*/ 	.short	(.L_79 - .L_78)
.L_78:
        /*003c*/ 	.word	0x00000000
        /*0040*/ 	.short	0x0001
        /*0042*/ 	.short	0x0008
        /*0044*/ 	.byte	0x00, 0xf5, 0x21, 0x00


	//----- nvinfo : EIATTR_KPARAM_INFO
	.align		4
.L_79:
        /*0048*/ 	.byte	0x04, 0x17
        /*004a*/ 	.short	(.L_81 - .L_80)
.L_80:
        /*004c*/ 	.word	0x00000000
        /*0050*/ 	.short	0x0000
        /*0052*/ 	.short	0x0000
        /*0054*/ 	.byte	0x00, 0xf5, 0x21, 0x00


	//----- nvinfo : EIATTR_SPARSE_MMA_MASK
	.align		4
.L_81:
        /*0058*/ 	.byte	0x03, 0x50
        /*005a*/ 	.short	0x0000


	//----- nvinfo : EIATTR_MAXREG_COUNT
	.align		4
        /*005c*/ 	.byte	0x03, 0x1b
        /*005e*/ 	.short	0x00ff


	//----- nvinfo : EIATTR_MERCURY_ISA_VERSION
	.align		4
        /*0060*/ 	.byte	0x03, 0x5f
        /*0062*/ 	.short	0x0101


	//----- nvinfo : EIATTR_VRC_CTA_INIT_COUNT
	.align		4
        /*0064*/ 	.byte	0x02, 0x4a
	.zero		1
	.zero		1


	//----- nvinfo : EIATTR_EXIT_INSTR_OFFSETS
	.align		4
        /*0068*/ 	.byte	0x04, 0x1c
        /*006a*/ 	.short	(.L_83 - .L_82)


	//   ....[0]....
.L_82:
        /*006c*/ 	.word	0x00000070


	//   ....[1]....
        /*0070*/ 	.word	0x000001d0


	//----- nvinfo : EIATTR_CBANK_PARAM_SIZE
	.align		4
.L_83:
        /*0074*/ 	.byte	0x03, 0x19
        /*0076*/ 	.short	0x0020


	//----- nvinfo : EIATTR_PARAM_CBANK
	.align		4
        /*0078*/ 	.byte	0x04, 0x0a
        /*007a*/ 	.short	(.L_85 - .L_84)
	.align		4
.L_84:
        /*007c*/ 	.word	index@(.nv.constant0._Z23radix_sort_1bit_reorderPKjPjS1_ij)
        /*0080*/ 	.short	0x0380
        /*0082*/ 	.short	0x0020


	//----- nvinfo : EIATTR_SW_WAR
	.align		4
.L_85:
        /*0084*/ 	.byte	0x04, 0x36
        /*0086*/ 	.short	(.L_87 - .L_86)
.L_86:
        /*0088*/ 	.word	0x00000008
.L_87:


//--------------------- .nv.callgraph             --------------------------
	.section	.nv.callgraph,"",@"SHT_CUDA_CALLGRAPH"
	.align	4
	.sectionentsize	8
	.align		4
        /*0000*/ 	.word	0x00000000
	.align		4
        /*0004*/ 	.word	0xffffffff
	.align		4
        /*0008*/ 	.word	0x00000000
	.align		4
        /*000c*/ 	.word	0xfffffffe
	.align		4
        /*0010*/ 	.word	0x00000000
	.align		4
        /*0014*/ 	.word	0xfffffffd
	.align		4
        /*0018*/ 	.word	0x00000000
	.align		4
        /*001c*/ 	.word	0xfffffffc


//--------------------- .text._Z25add_prefix_sum_for_blocksIjEvPT_PKS0_i --------------------------
	.section	.text._Z25add_prefix_sum_for_blocksIjEvPT_PKS0_i,"ax",@progbits
	.align	128
        .global         _Z25add_prefix_sum_for_blocksIjEvPT_PKS0_i
        .type           _Z25add_prefix_sum_for_blocksIjEvPT_PKS0_i,@function
        .size           _Z25add_prefix_sum_for_blocksIjEvPT_PKS0_i,(.L_x_4 - _Z25add_prefix_sum_for_blocksIjEvPT_PKS0_i)
        .other          _Z25add_prefix_sum_for_blocksIjEvPT_PKS0_i,@"STO_CUDA_ENTRY STV_DEFAULT"
_Z25add_prefix_sum_for_blocksIjEvPT_PKS0_i:
.text._Z25add_prefix_sum_for_blocksIjEvPT_PKS0_i:
[----:B------:R-:W-:Y:S01]  /*0000*/  LDC R1, c[0x0][0x37c] ;  /* 0x0000df00ff017b82 */ /* 0x000fe20000000800 */
[----:B------:R-:W0:Y:S02]  /*0010*/  S2R R7, SR_CTAID.X ;  /* 0x0000000000077919 */ /* 0x000e240000002500 */
[----:B0-----:R-:W-:-:S13]  /*0020*/  ISETP.NE.AND P0, PT, R7, RZ, PT ;  /* 0x000000ff0700720c */ /* 0x001fda0003f05270 */
[----:B------:R-:W-:Y:S05]  /*0030*/  @!P0 EXIT ;  /* 0x000000000000894d */ /* 0x000fea0003800000 */
[----:B------:R-:W0:Y:S01]  /*0040*/  S2R R0, SR_TID.X ;  /* 0x0000000000007919 */ /* 0x000e220000002100 */
[----:B------:R-:W0:Y:S01]  /*0050*/  LDCU UR4, c[0x0][0x360] ;  /* 0x00006c00ff0477ac */ /* 0x000e220008000800 */
[----:B------:R-:W1:Y:S01]  /*0060*/  LDC.64 R2, c[0x0][0x388] ;  /* 0x0000e200ff027b82 */ /* 0x000e620000000a00 */
[----:B------:R-:W2:Y:S01]  /*0070*/  LDCU UR5, c[0x0][0x390] ;  /* 0x00007200ff0577ac */ /* 0x000ea20008000800 */
[----:B0-----:R-:W-:-:S05]  /*0080*/  IMAD R9, R7, UR4, R0 ;  /* 0x0000000407097c24 */ /* 0x001fca000f8e0200 */
[----:B--2---:R-:W-:-:S13]  /*0090*/  ISETP.GE.AND P0, PT, R9, UR5, PT ;  /* 0x0000000509007c0c */ /* 0x004fda000bf06270 */
[----:B-1----:R-:W-:Y:S05]  /*00a0*/  @P0 EXIT ;  /* 0x000000000000094d */ /* 0x002fea0003800000 */
[----:B------:R-:W0:Y:S01]  /*00b0*/  LDC.64 R4, c[0x0][0x380] ;  /* 0x0000e000ff047b82 */ /* 0x000e220000000a00 */
[----:B------:R-:W1:Y:S01]  /*00c0*/  LDCU.64 UR4, c[0x0][0x358] ;  /* 0x00006b00ff0477ac */ /* 0x000e620008000a00 */
[----:B------:R-:W-:-:S05]  /*00d0*/  IADD3 R7, PT, PT, R7, -0x1, RZ ;  /* 0xffffffff07077810 */ /* 0x000fca0007ffe0ff */
[----:B------:R-:W-:-:S06]  /*00e0*/  IMAD.WIDE.U32 R2, R7, 0x4, R2 ;  /* 0x0000000407027825 */ /* 0x000fcc00078e0002 */
[----:B-1----:R-:W2:Y:S01]  /*00f0*/  LDG.E R2, desc[UR4][R2.64] ;  /* 0x0000000402027981 */ /* 0x002ea2000c1e1900 */
[----:B0-----:R-:W-:-:S05]  /*0100*/  IMAD.WIDE R4, R9, 0x4, R4 ;  /* 0x0000000409047825 */ /* 0x001fca00078e0204 */
[----:B------:R-:W2:Y:S02]  /*0110*/  LDG.E R7, desc[UR4][R4.64] ;  /* 0x0000000404077981 */ /* 0x000ea4000c1e1900 */
[----:B--2---:R-:W-:-:S05]  /*0120*/  IADD3 R7, PT, PT, R2, R7, RZ ;  /* 0x0000000702077210 */ /* 0x004fca0007ffe0ff */
[----:B------:R-:W-:Y:S01]  /*0130*/  STG.E desc[UR4][R4.64], R7 ;  /* 0x0000000704007986 */ /* 0x000fe2000c101904 */
[----:B------:R-:W-:Y:S05]  /*0140*/  EXIT ;  /* 0x000000000000794d */ /* 0x000fea0003800000 */
.L_x_0:
[----:B------:R-:W-:-:S00]  /*0150*/  BRA `(.L_x_0) ;  /* 0xfffffffc00fc7947 */ /* 0x000fc0000383ffff */
[----:B------:R-:W-:-:S00]  /*0160*/  NOP ;  /* 0x0000000000007918 */ /* 0x000fc00000000000 */
        /* <DEDUP_REMOVED lines=9> */
.L_x_4:


//--------------------- .text._Z23kogge_stone_scan_kernelIjLi256EEvPKT_PS0_iS3_ --------------------------
	.section	.text._Z23kogge_stone_scan_kernelIjLi256EEvPKT_PS0_iS3_,"ax",@progbits
	.align	128
        .global         _Z23kogge_stone_scan_kernelIjLi256EEvPKT_PS0_iS3_
        .type           _Z23kogge_stone_scan_kernelIjLi256EEvPKT_PS0_iS3_,@function
        .size           _Z23kogge_stone_scan_kernelIjLi256EEvPKT_PS0_iS3_,(.L_x_5 - _Z23kogge_stone_scan_kernelIjLi256EEvPKT_PS0_iS3_)
        .other          _Z23kogge_stone_scan_kernelIjLi256EEvPKT_PS0_iS3_,@"STO_CUDA_ENTRY STV_DEFAULT"
_Z23kogge_stone_scan_kernelIjLi256EEvPKT_PS0_iS3_:
.text._Z23kogge_stone_scan_kernelIjLi256EEvPKT_PS0_iS3_:
[----:B------:R-:W-:Y:S01]  /*0000*/  LDC R1, c[0x0][0x37c] ;  /* 0x0000df00ff017b82 */ /* 0x000fe20000000800 */
[----:B------:R-:W0:Y:S01]  /*0010*/  S2R R3, SR_TID.X ;  /* 0x0000000000037919 */ /* 0x000e220000002100 */
[----:B------:R-:W0:Y:S01]  /*0020*/  LDCU UR4, c[0x0][0x360] ;  /* 0x00006c00ff0477ac */ /* 0x000e220008000800 */
[----:B------:R-:W0:Y:S01]  /*0030*/  S2R R0, SR_CTAID.X ;  /* 0x0000000000007919 */ /* 0x000e220000002500 */
[----:B------:R-:W1:Y:S01]  /*0040*/  LDCU UR5, c[0x0][0x390] ;  /* 0x00007200ff0577ac */ /* 0x000e620008000800 */
[----:B------:R-:W2:Y:S01]  /*0050*/  LDCU.64 UR6, c[0x0][0x358] ;  /* 0x00006b00ff0677ac */ /* 0x000ea20008000a00 */
[----:B------:R-:W-:Y:S01]  /*0060*/  IMAD.MOV.U32 R7, RZ, RZ, RZ ;  /* 0x000000ffff077224 */ /* 0x000fe200078e00ff */
[----:B------:R-:W3:Y:S01]  /*0070*/  LDCU.64 UR8, c[0x0][0x398] ;  /* 0x00007300ff0877ac */ /* 0x000ee20008000a00 */
[----:B0-----:R-:W-:-:S05]  /*0080*/  IMAD R2, R0, UR4, R3 ;  /* 0x0000000400027c24 */ /* 0x001fca000f8e0203 */
[----:B-1----:R-:W-:-:S13]  /*0090*/  ISETP.GE.AND P1, PT, R2, UR5, PT ;  /* 0x0000000502007c0c */ /* 0x002fda000bf26270 */
[----:B------:R-:W0:Y:S02]  /*00a0*/  @!P1 LDC.64 R4, c[0x0][0x380] ;  /* 0x0000e000ff049b82 */ /* 0x000e240000000a00 */
[----:B0-----:R-:W-:-:S06]  /*00b0*/  @!P1 IMAD.WIDE R4, R2, 0x4, R4 ;  /* 0x0000000402049825 */ /* 0x001fcc00078e0204 */
[----:B--2---:R-:W2:Y:S01]  /*00c0*/  @!P1 LDG.E R5, desc[UR6][R4.64] ;  /* 0x0000000604059981 */ /* 0x004ea2000c1e1900 */
[----:B------:R-:W0:Y:S01]  /*00d0*/  S2UR UR5, SR_CgaCtaId ;  /* 0x00000000000579c3 */ /* 0x000e220000008800 */
[----:B------:R-:W-:Y:S01]  /*00e0*/  UMOV UR4, 0x400 ;  /* 0x0000040000047882 */ /* 0x000fe20000000000 */
[C---:B------:R-:W-:Y:S02]  /*00f0*/  ISETP.NE.AND P2, PT, R3.reuse, RZ, PT ;  /* 0x000000ff0300720c */ /* 0x040fe40003f45270 */
[----:B------:R-:W-:Y:S01]  /*0100*/  ISETP.GE.U32.AND P0, PT, R3, 0x2, PT ;  /* 0x000000020300780c */ /* 0x000fe20003f06070 */
[----:B0-----:R-:W-:-:S06]  /*0110*/  ULEA UR4, UR5, UR4, 0x18 ;  /* 0x0000000405047291 */ /* 0x001fcc000f8ec0ff */
[----:B------:R-:W-:-:S05]  /*0120*/  LEA R6, R3, UR4, 0x2 ;  /* 0x0000000403067c11 */ /* 0x000fca000f8e10ff */
[----:B--2---:R0:W-:Y:S04]  /*0130*/  @!P1 STS [R6], R5 ;  /* 0x0000000506009388 */ /* 0x0041e80000000800 */
[----:B------:R-:W-:Y:S01]  /*0140*/  @P1 STS [R6], RZ ;  /* 0x000000ff06001388 */ /* 0x000fe20000000800 */
[----:B------:R-:W-:Y:S01]  /*0150*/  BAR.SYNC.DEFER_BLOCKING 0x0 ;  /* 0x0000000000007b1d */ /* 0x000fe20000010000 */
[----:B0-----:R-:W-:-:S05]  /*0160*/  IMAD.MOV.U32 R5, RZ, RZ, RZ ;  /* 0x000000ffff057224 */ /* 0x001fca00078e00ff */
[----:B------:R-:W-:Y:S04]  /*0170*/  @P2 LDS R8, [R6] ;  /* 0x0000000006082984 */ /* 0x000fe80000000800 */
[----:B------:R-:W0:Y:S02]  /*0180*/  @P2 LDS R9, [R6+-0x4] ;  /* 0xfffffc0006092984 */ /* 0x000e240000000800 */
[----:B0-----:R-:W-:Y:S01]  /*0190*/  @P2 IMAD.IADD R7, R8, 0x1, R9 ;  /* 0x0000000108072824 */ /* 0x001fe200078e0209 */
[----:B------:R-:W-:Y:S06]  /*01a0*/  BAR.SYNC.DEFER_BLOCKING 0x0 ;  /* 0x0000000000007b1d */ /* 0x000fec0000010000 */
[----:B------:R0:W-:Y:S02]  /*01b0*/  @P2 STS [R6], R7 ;  /* 0x0000000706002388 */ /* 0x0001e40000000800 */
[----:B------:R-:W-:Y:S01]  /*01c0*/  BAR.SYNC.DEFER_BLOCKING 0x0 ;  /* 0x0000000000007b1d */ /* 0x000fe20000010000 */
[----:B------:R-:W-:Y:S01]  /*01d0*/  ISETP.GE.U32.AND P2, PT, R3, 0x4, PT ;  /* 0x000000040300780c */ /* 0x000fe20003f46070 */
[----:B0-----:R-:W-:-:S04]  /*01e0*/  IMAD.MOV.U32 R7, RZ, RZ, RZ ;  /* 0x000000ffff077224 */ /* 0x001fc800078e00ff */
[----:B------:R-:W-:Y:S04]  /*01f0*/  @P0 LDS R4, [R6] ;  /* 0x0000000006040984 */ /* 0x000fe80000000800 */
[----:B------:R-:W0:Y:S02]  /*0200*/  @P0 LDS R9, [R6+-0x8] ;  /* 0xfffff80006090984 */ /* 0x000e240000000800 */
[----:B0-----:R-:W-:Y:S01]  /*0210*/  @P0 IADD3 R5, PT, PT, R4, R9, RZ ;  /* 0x0000000904050210 */ /* 0x001fe20007ffe0ff */
[----:B------:R-:W-:Y:S06]  /*0220*/  BAR.SYNC.DEFER_BLOCKING 0x0 ;  /* 0x0000000000007b1d */ /* 0x000fec0000010000 */
[----:B------:R0:W-:Y:S02]  /*0230*/  @P0 STS [R6], R5 ;  /* 0x0000000506000388 */ /* 0x0001e40000000800 */
[----:B------:R-:W-:Y:S01]  /*0240*/  BAR.SYNC.DEFER_BLOCKING 0x0 ;  /* 0x0000000000007b1d */ /* 0x000fe20000010000 */
[----:B------:R-:W-:Y:S01]  /*0250*/  ISETP.GE.U32.AND P0, PT, R3, 0x8, PT ;  /* 0x000000080300780c */ /* 0x000fe20003f06070 */
[----:B0-----:R-:W-:-:S04]  /*0260*/  HFMA2 R5, -RZ, RZ, 0, 0 ;  /* 0x00000000ff057431 */ /* 0x001fc800000001ff */
        /* <DEDUP_REMOVED lines=22> */
[----:B------:R-:W-:-:S02]  /*03d0*/  ISETP.GE.U32.AND P2, PT, R3, 0x40, PT ;  /* 0x000000400300780c */ /* 0x000fc40003f46070 */
[----:B0-----:R-:W-:-:S03]  /*03e0*/  MOV R7, RZ ;  /* 0x000000ff00077202 */ /* 0x001fc60000000f00 */
[----:B------:R-:W-:Y:S04]  /*03f0*/  @P0 LDS R4, [R6] ;  /* 0x0000000006040984 */ /* 0x000fe80000000800 */
[----:B------:R-:W0:Y:S02]  /*0400*/  @P0 LDS R9, [R6+-0x80] ;  /* 0xffff800006090984 */ /* 0x000e240000000800 */
[----:B0-----:R-:W-:Y:S01]  /*0410*/  @P0 IMAD.IADD R5, R4, 0x1, R9 ;  /* 0x0000000104050824 */ /* 0x001fe200078e0209 */
[----:B------:R-:W-:Y:S06]  /*0420*/  BAR.SYNC.DEFER_BLOCKING 0x0 ;  /* 0x0000000000007b1d */ /* 0x000fec0000010000 */
[----:B------:R-:W-:Y:S02]  /*0430*/  @P0 STS [R6], R5 ;  /* 0x0000000506000388 */ /* 0x000fe40000000800 */
[----:B------:R-:W-:Y:S01]  /*0440*/  BAR.SYNC.DEFER_BLOCKING 0x0 ;  /* 0x0000000000007b1d */ /* 0x000fe20000010000 */
[----:B------:R-:W-:-:S05]  /*0450*/  ISETP.GE.U32.AND P0, PT, R3, 0x80, PT ;  /* 0x000000800300780c */ /* 0x000fca0003f06070 */
[----:B------:R-:W-:Y:S04]  /*0460*/  @P2 LDS R4, [R6] ;  /* 0x0000000006042984 */ /* 0x000fe80000000800 */
[----:B------:R-:W0:Y:S02]  /*0470*/  @P2 LDS R9, [R6+-0x100] ;  /* 0xffff000006092984 */ /* 0x000e240000000800 */
[----:B0-----:R-:W-:Y:S01]  /*0480*/  @P2 IMAD.IADD R7, R4, 0x1, R9 ;  /* 0x0000000104072824 */ /* 0x001fe200078e0209 */
[----:B------:R-:W-:Y:S01]  /*0490*/  BAR.SYNC.DEFER_BLOCKING 0x0 ;  /* 0x0000000000007b1d */ /* 0x000fe20000010000 */
[----:B------:R-:W-:-:S05]  /*04a0*/  IMAD.MOV.U32 R9, RZ, RZ, RZ ;  /* 0x000000ffff097224 */ /* 0x000fca00078e00ff */
[----:B------:R-:W-:Y:S02]  /*04b0*/  @P2 STS [R6], R7 ;  /* 0x0000000706002388 */ /* 0x000fe40000000800 */
[----:B------:R-:W-:Y:S06]  /*04c0*/  BAR.SYNC.DEFER_BLOCKING 0x0 ;  /* 0x0000000000007b1d */ /* 0x000fec0000010000 */
[----:B------:R-:W-:Y:S04]  /*04d0*/  @P0 LDS R4, [R6] ;  /* 0x0000000006040984 */ /* 0x000fe80000000800 */
[----:B------:R-:W0:Y:S02]  /*04e0*/  @P0 LDS R5, [R6+-0x200] ;  /* 0xfffe000006050984 */ /* 0x000e240000000800 */
[----:B0-----:R-:W-:Y:S01]  /*04f0*/  @P0 IADD3 R9, PT, PT, R4, R5, RZ ;  /* 0x0000000504090210 */ /* 0x001fe20007ffe0ff */
[----:B------:R-:W-:Y:S08]  /*0500*/  BAR.SYNC.DEFER_BLOCKING 0x0 ;  /* 0x0000000000007b1d */ /* 0x000ff00000010000 */
[----:B------:R-:W0:Y:S01]  /*0510*/  @!P1 LDC.64 R4, c[0x0][0x388] ;  /* 0x0000e200ff049b82 */ /* 0x000e220000000a00 */
[----:B------:R-:W-:Y:S07]  /*0520*/  @P0 STS [R6], R9 ;  /* 0x0000000906000388 */ /* 0x000fee0000000800 */
[----:B------:R-:W-:Y:S01]  /*0530*/  BAR.SYNC.DEFER_BLOCKING 0x0 ;  /* 0x0000000000007b1d */ /* 0x000fe20000010000 */
[----:B---3--:R-:W-:-:S04]  /*0540*/  ISETP.NE.U32.AND P0, PT, RZ, UR8, PT ;  /* 0x00000008ff007c0c */ /* 0x008fc8000bf05070 */
[----:B------:R-:W-:-:S04]  /*0550*/  ISETP.NE.AND.EX P0, PT, RZ, UR9, PT, P0 ;  /* 0x00000009ff007c0c */ /* 0x000fc8000bf05300 */
[----:B------:R-:W-:Y:S01]  /*0560*/  ISETP.NE.OR P0, PT, R3, 0xff, !P0 ;  /* 0x000000ff0300780c */ /* 0x000fe20004705670 */
[----:B0-----:R-:W-:Y:S01]  /*0570*/  @!P1 IMAD.WIDE R2, R2, 0x4, R4 ;  /* 0x0000000402029825 */ /* 0x001fe200078e0204 */
[----:B------:R-:W0:Y:S04]  /*0580*/  @!P1 LDS R11, [R6] ;  /* 0x00000000060b9984 */ /* 0x000e280000000800 */
[----:B0-----:R0:W-:Y:S07]  /*0590*/  @!P1 STG.E desc[UR6][R2.64], R11 ;  /* 0x0000000b02009986 */ /* 0x0011ee000c101906 */
[----:B------:R-:W-:Y:S05]  /*05a0*/  @P0 EXIT ;  /* 0x000000000000094d */ /* 0x000fea0003800000 */
[----:B------:R-:W1:Y:S01]  /*05b0*/  LDS R5, [UR4+0x3fc] ;  /* 0x0003fc04ff057984 */ /* 0x000e620008000800 */
[----:B0-----:R-:W0:Y:S02]  /*05c0*/  LDC.64 R2, c[0x0][0x398] ;  /* 0x0000e600ff027b82 */ /* 0x001e240000000a00 */
[----:B0-----:R-:W-:-:S05]  /*05d0*/  IMAD.WIDE.U32 R2, R0, 0x4, R2 ;  /* 0x0000000400027825 */ /* 0x001fca00078e0002 */
[----:B-1----:R-:W-:Y:S01]  /*05e0*/  STG.E desc[UR6][R2.64], R5 ;  /* 0x0000000502007986 */ /* 0x002fe2000c101906 */
[----:B------:R-:W-:Y:S05]  /*05f0*/  EXIT ;  /* 0x000000000000794d */ /* 0x000fea0003800000 */
.L_x_1:
        /* <DEDUP_REMOVED lines=16> */
.L_x_5:


//--------------------- .text._Z28radix_sort_1bit_count_kernelILi1EEvPKjPjij --------------------------
	.section	.text._Z28radix_sort_1bit_count_kernelILi1EEvPKjPjij,"ax",@progbits
	.align	128
        .global         _Z28radix_sort_1bit_count_kernelILi1EEvPKjPjij
        .type           _Z28radix_sort_1bit_count_kernelILi1EEvPKjPjij,@function
        .size           _Z28radix_sort_1bit_count_kernelILi1EEvPKjPjij,(.L_x_6 - _Z28radix_sort_1bit_count_kernelILi1EEvPKjPjij)
        .other          _Z28radix_sort_1bit_count_kernelILi1EEvPKjPjij,@"STO_CUDA_ENTRY STV_DEFAULT"
_Z28radix_sort_1bit_count_kernelILi1EEvPKjPjij:
.text._Z28radix_sort_1bit_count_kernelILi1EEvPKjPjij:
[----:B------:R-:W-:Y:S01]  /*0000*/  LDC R1, c[0x0][0x37c] ;  /* 0x0000df00ff017b82 */ /* 0x000fe20000000800 */
[----:B------:R-:W0:Y:S07]  /*0010*/  S2R R7, SR_TID.X ;  /* 0x0000000000077919 */ /* 0x000e2e0000002100 */
[----:B------:R-:W0:Y:S01]  /*0020*/  S2UR UR4, SR_CTAID.X ;  /* 0x00000000000479c3 */ /* 0x000e220000002500 */
[----:B------:R-:W1:Y:S07]  /*0030*/  LDCU UR5, c[0x0][0x390] ;  /* 0x00007200ff0577ac */ /* 0x000e6e0008000800 */
[----:B------:R-:W0:Y:S02]  /*0040*/  LDC R0, c[0x0][0x360] ;  /* 0x0000d800ff007b82 */ /* 0x000e240000000800 */
[----:B0-----:R-:W-:-:S05]  /*0050*/  IMAD R7, R0, UR4, R7 ;  /* 0x0000000400077c24 */ /* 0x001fca000f8e0207 */
[----:B-1----:R-:W-:-:S13]  /*0060*/  ISETP.GE.AND P0, PT, R7, UR5, PT ;  /* 0x0000000507007c0c */ /* 0x002fda000bf06270 */
[----:B------:R-:W-:Y:S05]  /*0070*/  @P0 EXIT ;  /* 0x000000000000094d */ /* 0x000fea0003800000 */
[----:B------:R-:W0:Y:S01]  /*0080*/  LDC.64 R2, c[0x0][0x380] ;  /* 0x0000e000ff027b82 */ /* 0x000e220000000a00 */
[----:B------:R-:W1:Y:S01]  /*0090*/  LDCU.64 UR4, c[0x0][0x358] ;  /* 0x00006b00ff0477ac */ /* 0x000e620008000a00 */
[----:B------:R-:W2:Y:S06]  /*00a0*/  LDCU UR6, c[0x0][0x394] ;  /* 0x00007280ff0677ac */ /* 0x000eac0008000800 */
[----:B------:R-:W3:Y:S01]  /*00b0*/  LDC.64 R4, c[0x0][0x388] ;  /* 0x0000e200ff047b82 */ /* 0x000ee20000000a00 */
[----:B0-----:R-:W-:-:S06]  /*00c0*/  IMAD.WIDE R2, R7, 0x4, R2 ;  /* 0x0000000407027825 */ /* 0x001fcc00078e0202 */
[----:B-1----:R-:W2:Y:S01]  /*00d0*/  LDG.E R2, desc[UR4][R2.64] ;  /* 0x0000000402027981 */ /* 0x002ea2000c1e1900 */
[----:B---3--:R-:W-:Y:S01]  /*00e0*/  IMAD.WIDE R4, R7, 0x4, R4 ;  /* 0x0000000407047825 */ /* 0x008fe200078e0204 */
[----:B--2---:R-:W-:-:S04]  /*00f0*/  SHF.R.U32.HI R0, RZ, UR6, R2 ;  /* 0x00000006ff007c19 */ /* 0x004fc80008011602 */
[----:B------:R-:W-:-:S05]  /*0100*/  LOP3.LUT R7, R0, 0x1, RZ, 0xc0, !PT ;  /* 0x0000000100077812 */ /* 0x000fca00078ec0ff */
[----:B------:R-:W-:Y:S01]  /*0110*/  STG.E desc[UR4][R4.64], R7 ;  /* 0x0000000704007986 */ /* 0x000fe2000c101904 */
[----:B------:R-:W-:Y:S05]  /*0120*/  EXIT ;  /* 0x000000000000794d */ /* 0x000fea0003800000 */
.L_x_2:
        /* <DEDUP_REMOVED lines=13> */
.L_x_6:


//--------------------- .text._Z23radix_sort_1bit_reorderPKjPjS1_ij --------------------------
	.section	.text._Z23radix_sort_1bit_reorderPKjPjS1_ij,"ax",@progbits
	.align	128
        .global         _Z23radix_sort_1bit_reorderPKjPjS1_ij
        .type           _Z23radix_sort_1bit_reorderPKjPjS1_ij,@function
        .size           _Z23radix_sort_1bit_reorderPKjPjS1_ij,(.L_x_7 - _Z23radix_sort_1bit_reorderPKjPjS1_ij)
        .other          _Z23radix_sort_1bit_reorderPKjPjS1_ij,@"STO_CUDA_ENTRY STV_DEFAULT"
_Z23radix_sort_1bit_reorderPKjPjS1_ij:
.text._Z23radix_sort_1bit_reorderPKjPjS1_ij:
[----:B------:R-:W-:Y:S01]  /*0000*/  LDC R1, c[0x0][0x37c] ;  /* 0x0000df00ff017b82 */ /* 0x000fe20000000800 */
[----:B------:R-:W0:Y:S07]  /*0010*/  S2R R11, SR_TID.X ;  /* 0x00000000000b7919 */ /* 0x000e2e0000002100 */
[----:B------:R-:W0:Y:S08]  /*0020*/  S2UR UR4, SR_CTAID.X ;  /* 0x00000000000479c3 */ /* 0x000e300000002500 */
[----:B------:R-:W0:Y:S08]  /*0030*/  LDC R0, c[0x0][0x360] ;  /* 0x0000d800ff007b82 */ /* 0x000e300000000800 */
[----:B------:R-:W1:Y:S01]  /*0040*/  LDC R12, c[0x0][0x398] ;  /* 0x0000e600ff0c7b82 */ /* 0x000e620000000800 */
[----:B0-----:R-:W-:-:S05]  /*0050*/  IMAD R11, R0, UR4, R11 ;  /* 0x00000004000b7c24 */ /* 0x001fca000f8e020b */
[----:B-1----:R-:W-:-:S13]  /*0060*/  ISETP.GE.AND P0, PT, R11, R12, PT ;  /* 0x0000000c0b00720c */ /* 0x002fda0003f06270 */
[----:B------:R-:W-:Y:S05]  /*0070*/  @P0 EXIT ;  /* 0x000000000000094d */ /* 0x000fea0003800000 */
[----:B------:R-:W0:Y:S01]  /*0080*/  LDC.64 R2, c[0x0][0x380] ;  /* 0x0000e000ff027b82 */ /* 0x000e220000000a00 */
[----:B------:R-:W1:Y:S01]  /*0090*/  LDCU.64 UR4, c[0x0][0x358] ;  /* 0x00006b00ff0477ac */ /* 0x000e620008000a00 */
[----:B------:R-:W-:-:S06]  /*00a0*/  ISETP.GE.AND P0, PT, R11, 0x1, PT ;  /* 0x000000010b00780c */ /* 0x000fcc0003f06270 */
[----:B------:R-:W2:Y:S01]  /*00b0*/  LDC.64 R4, c[0x0][0x390] ;  /* 0x0000e400ff047b82 */ /* 0x000ea20000000a00 */
[----:B------:R-:W-:Y:S01]  /*00c0*/  HFMA2 R0, -RZ, RZ, 0, 0 ;  /* 0x00000000ff007431 */ /* 0x000fe200000001ff */
[----:B------:R-:W3:Y:S01]  /*00d0*/  LDCU UR6, c[0x0][0x39c] ;  /* 0x00007380ff0677ac */ /* 0x000ee20008000800 */
[----:B0-----:R-:W-:-:S05]  /*00e0*/  IMAD.WIDE R2, R11, 0x4, R2 ;  /* 0x000000040b027825 */ /* 0x001fca00078e0202 */
[----:B-1----:R-:W3:Y:S01]  /*00f0*/  LDG.E R13, desc[UR4][R2.64] ;  /* 0x00000004020d7981 */ /* 0x002ee2000c1e1900 */
[----:B------:R-:W-:Y:S02]  /*0100*/  @P0 VIADD R9, R11, 0xffffffff ;  /* 0xffffffff0b090836 */ /* 0x000fe40000000000 */
[----:B--2---:R-:W-:-:S04]  /*0110*/  IMAD.WIDE R6, R12, 0x4, R4 ;  /* 0x000000040c067825 */ /* 0x004fc800078e0204 */
[----:B------:R-:W-:Y:S02]  /*0120*/  @P0 IMAD.WIDE.U32 R4, R9, 0x4, R4 ;  /* 0x0000000409040825 */ /* 0x000fe400078e0004 */
[----:B------:R-:W2:Y:S01]  /*0130*/  LDG.E R7, desc[UR4][R6.64+-0x4] ;  /* 0xfffffc0406077981 */ /* 0x000ea2000c1e1900 */
[----:B------:R-:W0:Y:S03]  /*0140*/  LDC.64 R8, c[0x0][0x388] ;  /* 0x0000e200ff087b82 */ /* 0x000e260000000a00 */
[----:B------:R-:W2:Y:S01]  /*0150*/  @P0 LDG.E R0, desc[UR4][R4.64] ;  /* 0x0000000404000981 */ /* 0x000ea2000c1e1900 */
[----:B---3--:R-:W-:-:S04]  /*0160*/  SHF.R.U32.HI R10, RZ, UR6, R13 ;  /* 0x00000006ff0a7c19 */ /* 0x008fc8000801160d */
[----:B------:R-:W-:-:S04]  /*0170*/  LOP3.LUT R10, R10, 0x1, RZ, 0xc0, !PT ;  /* 0x000000010a0a7812 */ /* 0x000fc800078ec0ff */
[----:B------:R-:W-:Y:S02]  /*0180*/  ISETP.NE.U32.AND P0, PT, R10, 0x1, PT ;  /* 0x000000010a00780c */ /* 0x000fe40003f05070 */
[----:B--2---:R-:W-:-:S11]  /*0190*/  IADD3 R3, PT, PT, -R7, R12, R0 ;  /* 0x0000000c07037210 */ /* 0x004fd60007ffe100 */
[----:B------:R-:W-:-:S04]  /*01a0*/  @P0 IMAD.IADD R3, R11, 0x1, -R0 ;  /* 0x000000010b030824 */ /* 0x000fc800078e0a00 */
[----:B0-----:R-:W-:-:S05]  /*01b0*/  IMAD.WIDE R2, R3, 0x4, R8 ;  /* 0x0000000403027825 */ /* 0x001fca00078e0208 */
[----:B------:R-:W-:Y:S01]  /*01c0*/  STG.E desc[UR4][R2.64], R13 ;  /* 0x0000000d02007986 */ /* 0x000fe2000c101904 */
[----:B------:R-:W-:Y:S05]  /*01d0*/  EXIT ;  /* 0x000000000000794d */ /* 0x000fea0003800000 */
.L_x_3:
        /* <DEDUP_REMOVED lines=10> */
.L_x_7:


//--------------------- .nv.shared.reserved.0     --------------------------
	.section	.nv.shared.reserved.0,"aw",@nobits
	.weak		__nv_reservedSMEM_offset_0_alias
	.size		__nv_reservedSMEM_offset_0_alias, 0, 64
	.other		__nv_reservedSMEM_offset_0_alias,@"STO_CUDA_RESERVED_SHARED STV_DEFAULT"
__nv_reservedSMEM_offset_0_alias:
	.zero		0
	.zero		64


//--------------------- .nv.shared._Z23kogge_stone_scan_kernelIjLi256EEvPKT_PS0_iS3_ --------------------------
	.section	.nv.shared._Z23kogge_stone_scan_kernelIjLi256EEvPKT_PS0_iS3_,"aw",@nobits
	.sectionflags	@""
	.align	4
.nv.shared._Z23kogge_stone_scan_kernelIjLi256EEvPKT_PS0_iS3_:
	.zero		2048


//--------------------- .nv.constant0._Z25add_prefix_sum_for_blocksIjEvPT_PKS0_i --------------------------
	.section	.nv.constant0._Z25add_prefix_sum_for_blocksIjEvPT_PKS0_i,"a",@progbits
	.sectionflags	@""
	.align	4
.nv.constant0._Z25add_prefix_sum_for_blocksIjEvPT_PKS0_i:
	.zero		916


//--------------------- .nv.constant0._Z23kogge_stone_scan_kernelIjLi256EEvPKT_PS0_iS3_ --------------------------
	.section	.nv.constant0._Z23kogge_stone_scan_kernelIjLi256EEvPKT_PS0_iS3_,"a",@progbits
	.sectionflags	@""
	.align	4
.nv.constant0._Z23kogge_stone_scan_kernelIjLi256EEvPKT_PS0_iS3_:
	.zero		928


//--------------------- .nv.constant0._Z28radix_sort_1bit_count_kernelILi1EEvPKjPjij --------------------------
	.section	.nv.constant0._Z28radix_sort_1bit_count_kernelILi1EEvPKjPjij,"a",@progbits
	.sectionflags	@""
	.align	4
.nv.constant0._Z28radix_sort_1bit_count_kernelILi1EEvPKjPjij:
	.zero		920


//--------------------- .nv.constant0._Z23radix_sort_1bit_reorderPKjPjS1_ij --------------------------
	.section	.nv.constant0._Z23radix_sort_1bit_reorderPKjPjS1_ij,"a",@progbits
	.sectionflags	@""
	.align	4
.nv.constant0._Z23radix_sort_1bit_reorderPKjPjS1_ij:
	.zero		928


//--------------------- SYMBOLS --------------------------

	.type		.nv.reservedSmem.offset0,@object
	.size		.nv.reservedSmem.offset0,0x4
	.type		.nv.reservedSmem.cap,@object
	.size		.nv.reservedSmem.cap,0x4
